//
// Generated by NVIDIA NVVM Compiler
//
// Compiler Build ID: CL-36424714
// Cuda compilation tools, release 13.0, V13.0.88
// Based on NVVM 20.0.0
//

.version 9.0
.target sm_100
.address_size 64

	// .globl	_Z18cudaAddVectorsIntoPfS_S_i

.visible .entry _Z18cudaAddVectorsIntoPfS_S_i(
	.param .u64 .ptr .align 1 _Z18cudaAddVectorsIntoPfS_S_i_param_0,
	.param .u64 .ptr .align 1 _Z18cudaAddVectorsIntoPfS_S_i_param_1,
	.param .u64 .ptr .align 1 _Z18cudaAddVectorsIntoPfS_S_i_param_2,
	.param .u32 _Z18cudaAddVectorsIntoPfS_S_i_param_3
)
{
	.reg .pred 	%p<7>;
	.reg .b32 	%r<31>;
	.reg .b32 	%f<16>;
	.reg .b64 	%rd<25>;

	ld.param.u64 	%rd4, [_Z18cudaAddVectorsIntoPfS_S_i_param_0];
	ld.param.u64 	%rd5, [_Z18cudaAddVectorsIntoPfS_S_i_param_1];
	ld.param.u64 	%rd6, [_Z18cudaAddVectorsIntoPfS_S_i_param_2];
	ld.param.u32 	%r12, [_Z18cudaAddVectorsIntoPfS_S_i_param_3];
	cvta.to.global.u64 	%rd1, %rd4;
	cvta.to.global.u64 	%rd2, %rd6;
	cvta.to.global.u64 	%rd3, %rd5;
	mov.u32 	%r13, %nctaid.x;
	mov.u32 	%r14, %ntid.x;
	mul.lo.s32 	%r1, %r13, %r14;
	mov.u32 	%r15, %tid.x;
	mov.u32 	%r16, %ctaid.x;
	mad.lo.s32 	%r29, %r14, %r16, %r15;
	setp.ge.s32 	%p1, %r29, %r12;
	@%p1 bra 	$L__BB0_7;
	add.s32 	%r17, %r29, %r1;
	max.s32 	%r18, %r12, %r17;
	setp.lt.s32 	%p2, %r17, %r12;
	selp.u32 	%r19, 1, 0, %p2;
	add.s32 	%r20, %r17, %r19;
	sub.s32 	%r21, %r18, %r20;
	div.u32 	%r22, %r21, %r1;
	add.s32 	%r3, %r22, %r19;
	and.b32  	%r23, %r3, 3;
	setp.eq.s32 	%p3, %r23, 3;
	@%p3 bra 	$L__BB0_4;
	add.s32 	%r24, %r3, 1;
	and.b32  	%r25, %r24, 3;
	neg.s32 	%r27, %r25;
$L__BB0_3:
	.pragma "nounroll";
	mul.wide.s32 	%rd7, %r29, 4;
	add.s64 	%rd8, %rd1, %rd7;
	add.s64 	%rd9, %rd2, %rd7;
	add.s64 	%rd10, %rd3, %rd7;
	ld.global.f32 	%f1, [%rd10];
	ld.global.f32 	%f2, [%rd9];
	add.f32 	%f3, %f1, %f2;
	st.global.f32 	[%rd8], %f3;
	add.s32 	%r29, %r29, %r1;
	add.s32 	%r27, %r27, 1;
	setp.ne.s32 	%p4, %r27, 0;
	@%p4 bra 	$L__BB0_3;
$L__BB0_4:
	setp.lt.u32 	%p5, %r3, 3;
	@%p5 bra 	$L__BB0_7;
	mul.wide.s32 	%rd15, %r1, 4;
	shl.b32 	%r26, %r1, 2;
$L__BB0_6:
	mul.wide.s32 	%rd11, %r29, 4;
	add.s64 	%rd12, %rd3, %rd11;
	ld.global.f32 	%f4, [%rd12];
	add.s64 	%rd13, %rd2, %rd11;
	ld.global.f32 	%f5, [%rd13];
	add.f32 	%f6, %f4, %f5;
	add.s64 	%rd14, %rd1, %rd11;
	st.global.f32 	[%rd14], %f6;
	add.s64 	%rd16, %rd12, %rd15;
	ld.global.f32 	%f7, [%rd16];
	add.s64 	%rd17, %rd13, %rd15;
	ld.global.f32 	%f8, [%rd17];
	add.f32 	%f9, %f7, %f8;
	add.s64 	%rd18, %rd14, %rd15;
	st.global.f32 	[%rd18], %f9;
	add.s64 	%rd19, %rd16, %rd15;
	ld.global.f32 	%f10, [%rd19];
	add.s64 	%rd20, %rd17, %rd15;
	ld.global.f32 	%f11, [%rd20];
	add.f32 	%f12, %f10, %f11;
	add.s64 	%rd21, %rd18, %rd15;
	st.global.f32 	[%rd21], %f12;
	add.s64 	%rd22, %rd19, %rd15;
	ld.global.f32 	%f13, [%rd22];
	add.s64 	%rd23, %rd20, %rd15;
	ld.global.f32 	%f14, [%rd23];
	add.f32 	%f15, %f13, %f14;
	add.s64 	%rd24, %rd21, %rd15;
	st.global.f32 	[%rd24], %f15;
	add.s32 	%r29, %r26, %r29;
	setp.lt.s32 	%p6, %r29, %r12;
	@%p6 bra 	$L__BB0_6;
$L__BB0_7:
	ret;

}


// ===== COMPILED SASS (sm_100) =====

	.target	sm_100

	.elftype	@"ET_EXEC"


//--------------------- .note.nv.tkinfo           --------------------------
	.section	.note.nv.tkinfo,"",@"SHT_NOTE"
	.sectionflags	@"SHF_NOTE_NV_TKINFO"
	.tkinfo
        /*0018*/ 	.word	0x00000002
        /*0030*/ 	.string	""
        /*0030*/ 	.string	"ptxas"
        /*0030*/ 	.string	"Cuda compilation tools, release 13.0, V13.0.88"
        /*0030*/ 	.string	"Build cuda_13.0.r13.0/compiler.36424714_0"
        /*0030*/ 	.string	"-arch sm_100 -m 64 "



//--------------------- .note.nv.cuinfo           --------------------------
	.section	.note.nv.cuinfo,"",@"SHT_NOTE"
	.sectionflags	@"SHF_NOTE_NV_CUINFO"
        /*0018*/ 	.short	0x0002
        /*001a*/ 	.short	0x0064
        /*001c*/ 	.short	0x0082
	.zero		2


//--------------------- .nv.info                  --------------------------
	.section	.nv.info,"",@"SHT_CUDA_INFO"
	.align	4


	//----- nvinfo : EIATTR_REGCOUNT
	.align		4
        /*0000*/ 	.byte	0x04, 0x2f
        /*0002*/ 	.short	(.L_1 - .L_0)
	.align		4
.L_0:
        /*0004*/ 	.word	index@(_Z18cudaAddVectorsIntoPfS_S_i)
        /*0008*/ 	.word	0x0000001a


	//----- nvinfo : EIATTR_FRAME_SIZE
	.align		4
.L_1:
        /*000c*/ 	.byte	0x04, 0x11
        /*000e*/ 	.short	(.L_3 - .L_2)
	.align		4
.L_2:
        /*0010*/ 	.word	index@(_Z18cudaAddVectorsIntoPfS_S_i)
        /*0014*/ 	.word	0x00000000


	//----- nvinfo : EIATTR_MIN_STACK_SIZE
	.align		4
.L_3:
        /*0018*/ 	.byte	0x04, 0x12
        /*001a*/ 	.short	(.L_5 - .L_4)
	.align		4
.L_4:
        /*001c*/ 	.word	index@(_Z18cudaAddVectorsIntoPfS_S_i)
        /*0020*/ 	.word	0x00000000
.L_5:


//--------------------- .nv.compat                --------------------------
	.section	.nv.compat,"",@"SHT_CUDA_COMPAT_INFO"
	.align	4
        /*0000*/ 	.byte	0x02, 0x09, 0x00, 0x00, 0x02, 0x02, 0x01, 0x00, 0x02, 0x05, 0x05, 0x00, 0x03, 0x07, 0x01, 0x01
        /*0010*/ 	.byte	0x02, 0x03, 0x00, 0x00, 0x02, 0x06, 0x01, 0x00, 0x04, 0x0b, 0x08, 0x00, 0x09, 0x00, 0x00, 0x00
        /*0020*/ 	.byte	0x00, 0x00, 0x00, 0x00


//--------------------- .nv.info._Z18cudaAddVectorsIntoPfS_S_i --------------------------
	.section	.nv.info._Z18cudaAddVectorsIntoPfS_S_i,"",@"SHT_CUDA_INFO"
	.sectionflags	@""
	.align	4


	//----- nvinfo : EIATTR_CUDA_API_VERSION
	.align		4
        /*0000*/ 	.byte	0x04, 0x37
        /*0002*/ 	.short	(.L_7 - .L_6)
.L_6:
        /*0004*/ 	.word	0x00000082


	//----- nvinfo : EIATTR_KPARAM_INFO
	.align		4
.L_7:
        /*0008*/ 	.byte	0x04, 0x17
        /*000a*/ 	.short	(.L_9 - .L_8)
.L_8:
        /*000c*/ 	.word	0x00000000
        /*0010*/ 	.short	0x0003
        /*0012*/ 	.short	0x0018
        /*0014*/ 	.byte	0x00, 0xf0, 0x11, 0x00


	//----- nvinfo : EIATTR_KPARAM_INFO
	.align		4
.L_9:
        /*0018*/ 	.byte	0x04, 0x17
        /*001a*/ 	.short	(.L_11 - .L_10)
.L_10:
        /*001c*/ 	.word	0x00000000
        /*0020*/ 	.short	0x0002
        /*0022*/ 	.short	0x0010
        /*0024*/ 	.byte	0x00, 0xf5, 0x21, 0x00


	//----- nvinfo : EIATTR_KPARAM_INFO
	.align		4
.L_11:
        /*0028*/ 	.byte	0x04, 0x17
        /*002a*/ 	.short	(.L_13 - .L_12)
.L_12:
        /*002c*/ 	.word	0x00000000
        /*0030*/ 	.short	0x0001
        /*0032*/ 	.short	0x0008
        /*0034*/ 	.byte	0x00, 0xf5, 0x21, 0x00


	//----- nvinfo : EIATTR_KPARAM_INFO
	.align		4
.L_13:
        /*0038*/ 	.byte	0x04, 0x17
        /*003a*/ 	.short	(.L_15 - .L_14)
.L_14:
        /*003c*/ 	.word	0x00000000
        /*0040*/ 	.short	0x0000
        /*0042*/ 	.short	0x0000
        /*0044*/ 	.byte	0x00, 0xf5, 0x21, 0x00


	//----- nvinfo : EIATTR_SPARSE_MMA_MASK
	.align		4
.L_15:
        /*0048*/ 	.byte	0x03, 0x50
        /*004a*/ 	.short	0x0000


	//----- nvinfo : EIATTR_MAXREG_COUNT
	.align		4
        /*004c*/ 	.byte	0x03, 0x1b
        /*004e*/ 	.short	0x00ff


	//----- nvinfo : EIATTR_MERCURY_ISA_VERSION
	.align		4
        /*0050*/ 	.byte	0x03, 0x5f
        /*0052*/ 	.short	0x0101


	//----- nvinfo : EIATTR_VRC_CTA_INIT_COUNT
	.align		4
        /*0054*/ 	.byte	0x02, 0x4a
	.zero		1
	.zero		1


	//----- nvinfo : EIATTR_EXIT_INSTR_OFFSETS
	.align		4
        /*0058*/ 	.byte	0x04, 0x1c
        /*005a*/ 	.short	(.L_17 - .L_16)


	//   ....[0]....
.L_16:
        /*005c*/ 	.word	0x00000090


	//   ....[1]....
        /*0060*/ 	.word	0x000003a0


	//   ....[2]....
        /*0064*/ 	.word	0x000005d0


	//----- nvinfo : EIATTR_CRS_STACK_SIZE
	.align		4
.L_17:
        /*0068*/ 	.byte	0x04, 0x1e
        /*006a*/ 	.short	(.L_19 - .L_18)
.L_18:
        /*006c*/ 	.word	0x00000000


	//----- nvinfo : EIATTR_CBANK_PARAM_SIZE
	.align		4
.L_19:
        /*0070*/ 	.byte	0x03, 0x19
        /*0072*/ 	.short	0x001c


	//----- nvinfo : EIATTR_PARAM_CBANK
	.align		4
        /*0074*/ 	.byte	0x04, 0x0a
        /*0076*/ 	.short	(.L_21 - .L_20)
	.align		4
.L_20:
        /*0078*/ 	.word	index@(.nv.constant0._Z18cudaAddVectorsIntoPfS_S_i)
        /*007c*/ 	.short	0x0380
        /*007e*/ 	.short	0x001c


	//----- nvinfo : EIATTR_SW_WAR
	.align		4
.L_21:
        /*0080*/ 	.byte	0x04, 0x36
        /*0082*/ 	.short	(.L_23 - .L_22)
.L_22:
        /*0084*/ 	.word	0x00000008
.L_23:


//--------------------- .nv.callgraph             --------------------------
	.section	.nv.callgraph,"",@"SHT_CUDA_CALLGRAPH"
	.align	4
	.sectionentsize	8
	.align		4
        /*0000*/ 	.word	0x00000000
	.align		4
        /*0004*/ 	.word	0xffffffff
	.align		4
        /*0008*/ 	.word	0x00000000
	.align		4
        /*000c*/ 	.word	0xfffffffe
	.align		4
        /*0010*/ 	.word	0x00000000
	.align		4
        /*0014*/ 	.word	0xfffffffd
	.align		4
        /*0018*/ 	.word	0x00000000
	.align		4
        /*001c*/ 	.word	0xfffffffc


//--------------------- .text._Z18cudaAddVectorsIntoPfS_S_i --------------------------
	.section	.text._Z18cudaAddVectorsIntoPfS_S_i,"ax",@progbits
	.align	128
        .global         _Z18cudaAddVectorsIntoPfS_S_i
        .type           _Z18cudaAddVectorsIntoPfS_S_i,@function
        .size           _Z18cudaAddVectorsIntoPfS_S_i,(.L_x_5 - _Z18cudaAddVectorsIntoPfS_S_i)
        .other          _Z18cudaAddVectorsIntoPfS_S_i,@"STO_CUDA_ENTRY STV_DEFAULT"
_Z18cudaAddVectorsIntoPfS_S_i:
.text._Z18cudaAddVectorsIntoPfS_S_i:
[----:B------:R-:W-:Y:S01]  /*0000*/  LDC R1, c[0x0][0x37c] ;  /* 0x0000df00ff017b82 */ /* 0x000fe20000000800 */
[----:B------:R-:W0:Y:S01]  /*0010*/  S2R R3, SR_TID.X ;  /* 0x0000000000037919 */ /* 0x000e220000002100 */
[----:B------:R-:W1:Y:S06]  /*0020*/  LDCU UR4, c[0x0][0x370] ;  /* 0x00006e00ff0477ac */ /* 0x000e6c0008000800 */
[----:B------:R-:W0:Y:S01]  /*0030*/  S2UR UR5, SR_CTAID.X ;  /* 0x00000000000579c3 */ /* 0x000e220000002500 */
[----:B------:R-:W2:Y:S07]  /*0040*/  LDCU UR6, c[0x0][0x398] ;  /* 0x00007300ff0677ac */ /* 0x000eae0008000800 */
[----:B------:R-:W0:Y:S02]  /*0050*/  LDC R0, c[0x0][0x360] ;  /* 0x0000d800ff007b82 */ /* 0x000e240000000800 */
[----:B0-----:R-:W-:-:S02]  /*0060*/  IMAD R3, R0, UR5, R3 ;  /* 0x0000000500037c24 */ /* 0x001fc4000f8e0203 */
[----:B-1----:R-:W-:-:S03]  /*0070*/  IMAD R0, R0, UR4, RZ ;  /* 0x0000000400007c24 */ /* 0x002fc6000f8e02ff */
[----:B--2---:R-:W-:-:S13]  /*0080*/  ISETP.GE.AND P0, PT, R3, UR6, PT ;  /* 0x0000000603007c0c */ /* 0x004fda000bf06270 */
[----:B------:R-:W-:Y:S05]  /*0090*/  @P0 EXIT ;  /* 0x000000000000094d */ /* 0x000fea0003800000 */
[----:B------:R-:W0:Y:S01]  /*00a0*/  I2F.U32.RP R8, R0 ;  /* 0x0000000000087306 */ /* 0x000e220000209000 */
[----:B------:R-:W-:Y:S01]  /*00b0*/  IADD3 R2, PT, PT, R0, R3, RZ ;  /* 0x0000000300027210 */ /* 0x000fe20007ffe0ff */
[----:B------:R-:W1:Y:S01]  /*00c0*/  LDCU.64 UR4, c[0x0][0x358] ;  /* 0x00006b00ff0477ac */ /* 0x000e620008000a00 */
[----:B------:R-:W-:Y:S01]  /*00d0*/  IADD3 R9, PT, PT, RZ, -R0, RZ ;  /* 0x80000000ff097210 */ /* 0x000fe20007ffe0ff */
[----:B------:R-:W-:Y:S01]  /*00e0*/  BSSY.RECONVERGENT B0, `(.L_x_0) ;  /* 0x000002b000007945 */ /* 0x000fe20003800200 */
[C---:B------:R-:W-:Y:S02]  /*00f0*/  ISETP.GE.AND P0, PT, R2.reuse, UR6, PT ;  /* 0x0000000602007c0c */ /* 0x040fe4000bf06270 */
[----:B------:R-:W-:Y:S02]  /*0100*/  VIMNMX R7, PT, PT, R2, UR6, !PT ;  /* 0x0000000602077c48 */ /* 0x000fe4000ffe0100 */
[----:B------:R-:W-:Y:S02]  /*0110*/  SEL R6, RZ, 0x1, P0 ;  /* 0x00000001ff067807 */ /* 0x000fe40000000000 */
[----:B------:R-:W-:-:S02]  /*0120*/  ISETP.NE.U32.AND P2, PT, R0, RZ, PT ;  /* 0x000000ff0000720c */ /* 0x000fc40003f45070 */
[----:B------:R-:W-:Y:S01]  /*0130*/  IADD3 R7, PT, PT, R7, -R2, -R6 ;  /* 0x8000000207077210 */ /* 0x000fe20007ffe806 */
[----:B0-----:R-:W0:Y:S02]  /*0140*/  MUFU.RCP R8, R8 ;  /* 0x0000000800087308 */ /* 0x001e240000001000 */
[----:B0-----:R-:W-:-:S06]  /*0150*/  IADD3 R4, PT, PT, R8, 0xffffffe, RZ ;  /* 0x0ffffffe08047810 */ /* 0x001fcc0007ffe0ff */
[----:B------:R0:W2:Y:S02]  /*0160*/  F2I.FTZ.U32.TRUNC.NTZ R5, R4 ;  /* 0x0000000400057305 */ /* 0x0000a4000021f000 */
[----:B0-----:R-:W-:Y:S02]  /*0170*/  HFMA2 R4, -RZ, RZ, 0, 0 ;  /* 0x00000000ff047431 */ /* 0x001fe400000001ff */
[----:B--2---:R-:W-:-:S04]  /*0180*/  IMAD R9, R9, R5, RZ ;  /* 0x0000000509097224 */ /* 0x004fc800078e02ff */
[----:B------:R-:W-:-:S06]  /*0190*/  IMAD.HI.U32 R8, R5, R9, R4 ;  /* 0x0000000905087227 */ /* 0x000fcc00078e0004 */
[----:B------:R-:W-:-:S05]  /*01a0*/  IMAD.HI.U32 R5, R8, R7, RZ ;  /* 0x0000000708057227 */ /* 0x000fca00078e00ff */
[----:B------:R-:W-:-:S05]  /*01b0*/  IADD3 R2, PT, PT, -R5, RZ, RZ ;  /* 0x000000ff05027210 */ /* 0x000fca0007ffe1ff */
[----:B------:R-:W-:-:S05]  /*01c0*/  IMAD R7, R0, R2, R7 ;  /* 0x0000000200077224 */ /* 0x000fca00078e0207 */
[----:B------:R-:W-:-:S13]  /*01d0*/  ISETP.GE.U32.AND P0, PT, R7, R0, PT ;  /* 0x000000000700720c */ /* 0x000fda0003f06070 */
[----:B------:R-:W-:Y:S02]  /*01e0*/  @P0 IADD3 R7, PT, PT, -R0, R7, RZ ;  /* 0x0000000700070210 */ /* 0x000fe40007ffe1ff */
[----:B------:R-:W-:Y:S02]  /*01f0*/  @P0 IADD3 R5, PT, PT, R5, 0x1, RZ ;  /* 0x0000000105050810 */ /* 0x000fe40007ffe0ff */
[----:B------:R-:W-:-:S13]  /*0200*/  ISETP.GE.U32.AND P1, PT, R7, R0, PT ;  /* 0x000000000700720c */ /* 0x000fda0003f26070 */
[----:B------:R-:W-:Y:S02]  /*0210*/  @P1 IADD3 R5, PT, PT, R5, 0x1, RZ ;  /* 0x0000000105051810 */ /* 0x000fe40007ffe0ff */
[----:B------:R-:W-:-:S04]  /*0220*/  @!P2 LOP3.LUT R5, RZ, R0, RZ, 0x33, !PT ;  /* 0x00000000ff05a212 */ /* 0x000fc800078e33ff */
[----:B------:R-:W-:-:S04]  /*0230*/  IADD3 R2, PT, PT, R6, R5, RZ ;  /* 0x0000000506027210 */ /* 0x000fc80007ffe0ff */
[C---:B------:R-:W-:Y:S02]  /*0240*/  LOP3.LUT R4, R2.reuse, 0x3, RZ, 0xc0, !PT ;  /* 0x0000000302047812 */ /* 0x040fe400078ec0ff */
[----:B------:R-:W-:Y:S02]  /*0250*/  ISETP.GE.U32.AND P1, PT, R2, 0x3, PT ;  /* 0x000000030200780c */ /* 0x000fe40003f26070 */
[----:B------:R-:W-:-:S13]  /*0260*/  ISETP.NE.AND P0, PT, R4, 0x3, PT ;  /* 0x000000030400780c */ /* 0x000fda0003f05270 */
[----:B-1----:R-:W-:Y:S05]  /*0270*/  @!P0 BRA `(.L_x_1) ;  /* 0x0000000000448947 */ /* 0x002fea0003800000 */
[----:B------:R-:W0:Y:S01]  /*0280*/  LDC.64 R4, c[0x0][0x390] ;  /* 0x0000e400ff047b82 */ /* 0x000e220000000a00 */
[----:B------:R-:W-:-:S04]  /*0290*/  IADD3 R2, PT, PT, R2, 0x1, RZ ;  /* 0x0000000102027810 */ /* 0x000fc80007ffe0ff */
[----:B------:R-:W-:-:S03]  /*02a0*/  LOP3.LUT R2, R2, 0x3, RZ, 0xc0, !PT ;  /* 0x0000000302027812 */ /* 0x000fc600078ec0ff */
[----:B------:R-:W1:Y:S01]  /*02b0*/  LDC.64 R6, c[0x0][0x380] ;  /* 0x0000e000ff067b82 */ /* 0x000e620000000a00 */
[----:B------:R-:W-:-:S07]  /*02c0*/  IADD3 R2, PT, PT, -R2, RZ, RZ ;  /* 0x000000ff02027210 */ /* 0x000fce0007ffe1ff */
[----:B------:R-:W2:Y:S02]  /*02d0*/  LDC.64 R8, c[0x0][0x388] ;  /* 0x0000e200ff087b82 */ /* 0x000ea40000000a00 */
.L_x_2:
[----:B0-----:R-:W-:-:S04]  /*02e0*/  IMAD.WIDE R12, R3, 0x4, R4 ;  /* 0x00000004030c7825 */ /* 0x001fc800078e0204 */
[C---:B--2---:R-:W-:Y:S02]  /*02f0*/  IMAD.WIDE R14, R3.reuse, 0x4, R8 ;  /* 0x00000004030e7825 */ /* 0x044fe400078e0208 */
[----:B------:R-:W2:Y:S04]  /*0300*/  LDG.E R13, desc[UR4][R12.64] ;  /* 0x000000040c0d7981 */ /* 0x000ea8000c1e1900 */
[----:B------:R-:W2:Y:S01]  /*0310*/  LDG.E R14, desc[UR4][R14.64] ;  /* 0x000000040e0e7981 */ /* 0x000ea2000c1e1900 */
[----:B-1-3--:R-:W-:Y:S01]  /*0320*/  IMAD.WIDE R10, R3, 0x4, R6 ;  /* 0x00000004030a7825 */ /* 0x00afe200078e0206 */
[----:B------:R-:W-:Y:S02]  /*0330*/  IADD3 R2, PT, PT, R2, 0x1, RZ ;  /* 0x0000000102027810 */ /* 0x000fe40007ffe0ff */
[----:B------:R-:W-:-:S02]  /*0340*/  IADD3 R3, PT, PT, R0, R3, RZ ;  /* 0x0000000300037210 */ /* 0x000fc40007ffe0ff */
[----:B------:R-:W-:Y:S01]  /*0350*/  ISETP.NE.AND P0, PT, R2, RZ, PT ;  /* 0x000000ff0200720c */ /* 0x000fe20003f05270 */
[----:B--2---:R-:W-:-:S05]  /*0360*/  FADD R17, R14, R13 ;  /* 0x0000000d0e117221 */ /* 0x004fca0000000000 */
[----:B------:R3:W-:Y:S07]  /*0370*/  STG.E desc[UR4][R10.64], R17 ;  /* 0x000000110a007986 */ /* 0x0007ee000c101904 */
[----:B------:R-:W-:Y:S05]  /*0380*/  @P0 BRA `(.L_x_2) ;  /* 0xfffffffc00d40947 */ /* 0x000fea000383ffff */
.L_x_1:
[----:B------:R-:W-:Y:S05]  /*0390*/  BSYNC.RECONVERGENT B0 ;  /* 0x0000000000007941 */ /* 0x000fea0003800200 */
.L_x_0:
[----:B------:R-:W-:Y:S05]  /*03a0*/  @!P1 EXIT ;  /* 0x000000000000994d */ /* 0x000fea0003800000 */
.L_x_3:
[----:B------:R-:W3:Y:S08]  /*03b0*/  LDC.64 R4, c[0x0][0x388] ;  /* 0x0000e200ff047b82 */ /* 0x000ef00000000a00 */
[----:B------:R-:W0:Y:S01]  /*03c0*/  LDC.64 R6, c[0x0][0x390] ;  /* 0x0000e400ff067b82 */ /* 0x000e220000000a00 */
[----:B---3--:R-:W-:-:S07]  /*03d0*/  IMAD.WIDE R10, R3, 0x4, R4 ;  /* 0x00000004030a7825 */ /* 0x008fce00078e0204 */
[----:B------:R-:W1:Y:S01]  /*03e0*/  LDC.64 R4, c[0x0][0x380] ;  /* 0x0000e000ff047b82 */ /* 0x000e620000000a00 */
[----:B--2---:R-:W2:Y:S01]  /*03f0*/  LDG.E R2, desc[UR4][R10.64] ;  /* 0x000000040a027981 */ /* 0x004ea2000c1e1900 */
[----:B0-----:R-:W-:-:S05]  /*0400*/  IMAD.WIDE R12, R3, 0x4, R6 ;  /* 0x00000004030c7825 */ /* 0x001fca00078e0206 */
[----:B------:R-:W2:Y:S01]  /*0410*/  LDG.E R7, desc[UR4][R12.64] ;  /* 0x000000040c077981 */ /* 0x000ea2000c1e1900 */
[----:B-1----:R-:W-:-:S04]  /*0420*/  IMAD.WIDE R16, R3, 0x4, R4 ;  /* 0x0000000403107825 */ /* 0x002fc800078e0204 */
[----:B------:R-:W-:-:S04]  /*0430*/  IMAD.WIDE R4, R0, 0x4, R10 ;  /* 0x0000000400047825 */ /* 0x000fc800078e020a */
[----:B--2---:R-:W-:Y:S01]  /*0440*/  FADD R19, R2, R7 ;  /* 0x0000000702137221 */ /* 0x004fe20000000000 */
[----:B------:R-:W-:-:S04]  /*0450*/  IMAD.WIDE R6, R0, 0x4, R12 ;  /* 0x0000000400067825 */ /* 0x000fc800078e020c */
[----:B------:R0:W-:Y:S04]  /*0460*/  STG.E desc[UR4][R16.64], R19 ;  /* 0x0000001310007986 */ /* 0x0001e8000c101904 */
[----:B------:R-:W2:Y:S04]  /*0470*/  LDG.E R2, desc[UR4][R4.64] ;  /* 0x0000000404027981 */ /* 0x000ea8000c1e1900 */
[----:B------:R-:W2:Y:S01]  /*0480*/  LDG.E R15, desc[UR4][R6.64] ;  /* 0x00000004060f7981 */ /* 0x000ea2000c1e1900 */
[----:B------:R-:W-:-:S04]  /*0490*/  IMAD.WIDE R8, R0, 0x4, R16 ;  /* 0x0000000400087825 */ /* 0x000fc800078e0210 */
[----:B------:R-:W-:-:S04]  /*04a0*/  IMAD.WIDE R10, R0, 0x4, R4 ;  /* 0x00000004000a7825 */ /* 0x000fc800078e0204 */
[----:B------:R-:W-:-:S04]  /*04b0*/  IMAD.WIDE R12, R0, 0x4, R6 ;  /* 0x00000004000c7825 */ /* 0x000fc800078e0206 */
[----:B--2---:R-:W-:-:S05]  /*04c0*/  FADD R21, R2, R15 ;  /* 0x0000000f02157221 */ /* 0x004fca0000000000 */
        /* <DEDUP_REMOVED lines=8> */
[----:B------:R-:W1:Y:S04]  /*0550*/  LDG.E R4, desc[UR4][R4.64] ;  /* 0x0000000404047981 */ /* 0x000e68000c1e1900 */
[----:B------:R-:W1:Y:S01]  /*0560*/  LDG.E R7, desc[UR4][R6.64] ;  /* 0x0000000406077981 */ /* 0x000e62000c1e1900 */
[C---:B0-----:R-:W-:Y:S01]  /*0570*/  IMAD.WIDE R16, R0.reuse, 0x4, R14 ;  /* 0x0000000400107825 */ /* 0x041fe200078e020e */
[----:B------:R-:W-:-:S04]  /*0580*/  LEA R3, R0, R3, 0x2 ;  /* 0x0000000300037211 */ /* 0x000fc800078e10ff */
[----:B------:R-:W-:Y:S01]  /*0590*/  ISETP.GE.AND P0, PT, R3, UR6, PT ;  /* 0x0000000603007c0c */ /* 0x000fe2000bf06270 */
[----:B-1----:R-:W-:-:S05]  /*05a0*/  FADD R9, R4, R7 ;  /* 0x0000000704097221 */ /* 0x002fca0000000000 */
[----:B------:R2:W-:Y:S07]  /*05b0*/  STG.E desc[UR4][R16.64], R9 ;  /* 0x0000000910007986 */ /* 0x0005ee000c101904 */
[----:B------:R-:W-:Y:S05]  /*05c0*/  @!P0 BRA `(.L_x_3) ;  /* 0xfffffffc00788947 */ /* 0x000fea000383ffff */
[----:B------:R-:W-:Y:S05]  /*05d0*/  EXIT ;  /* 0x000000000000794d */ /* 0x000fea0003800000 */
.L_x_4:
[----:B------:R-:W-:-:S00]  /*05e0*/  BRA `(.L_x_4) ;  /* 0xfffffffc00fc7947 */ /* 0x000fc0000383ffff */
[----:B------:R-:W-:-:S00]  /*05f0*/  NOP ;  /* 0x0000000000007918 */ /* 0x000fc00000000000 */
        /* <DEDUP_REMOVED lines=8> */
.L_x_5:


//--------------------- .nv.shared.reserved.0     --------------------------
	.section	.nv.shared.reserved.0,"aw",@nobits
	.weak		__nv_reservedSMEM_offset_0_alias
	.size		__nv_reservedSMEM_offset_0_alias, 0, 64
	.other		__nv_reservedSMEM_offset_0_alias,@"STO_CUDA_RESERVED_SHARED STV_DEFAULT"
__nv_reservedSMEM_offset_0_alias:
	.zero		0
	.zero		64


//--------------------- .nv.constant0._Z18cudaAddVectorsIntoPfS_S_i --------------------------
	.section	.nv.constant0._Z18cudaAddVectorsIntoPfS_S_i,"a",@progbits
	.sectionflags	@""
	.align	4
.nv.constant0._Z18cudaAddVectorsIntoPfS_S_i:
	.zero		924


//--------------------- SYMBOLS --------------------------

	.type		.nv.reservedSmem.offset0,@object
	.size		.nv.reservedSmem.offset0,0x4
